//
// Generated by NVIDIA NVVM Compiler
//
// Compiler Build ID: CL-36424714
// Cuda compilation tools, release 13.0, V13.0.88
// Based on NVVM 20.0.0
//

.version 9.0
.target sm_100
.address_size 64

	// .globl	_Z12returnResultPKfS0_PKiPfS3_Pifi

.visible .entry _Z12returnResultPKfS0_PKiPfS3_Pifi(
	.param .u64 .ptr .align 1 _Z12returnResultPKfS0_PKiPfS3_Pifi_param_0,
	.param .u64 .ptr .align 1 _Z12returnResultPKfS0_PKiPfS3_Pifi_param_1,
	.param .u64 .ptr .align 1 _Z12returnResultPKfS0_PKiPfS3_Pifi_param_2,
	.param .u64 .ptr .align 1 _Z12returnResultPKfS0_PKiPfS3_Pifi_param_3,
	.param .u64 .ptr .align 1 _Z12returnResultPKfS0_PKiPfS3_Pifi_param_4,
	.param .u64 .ptr .align 1 _Z12returnResultPKfS0_PKiPfS3_Pifi_param_5,
	.param .f32 _Z12returnResultPKfS0_PKiPfS3_Pifi_param_6,
	.param .u32 _Z12returnResultPKfS0_PKiPfS3_Pifi_param_7
)
{
	.reg .pred 	%p<3>;
	.reg .b32 	%r<12>;
	.reg .b32 	%f<7>;
	.reg .b64 	%rd<27>;

	ld.param.u64 	%rd4, [_Z12returnResultPKfS0_PKiPfS3_Pifi_param_0];
	ld.param.u64 	%rd5, [_Z12returnResultPKfS0_PKiPfS3_Pifi_param_1];
	ld.param.u64 	%rd6, [_Z12returnResultPKfS0_PKiPfS3_Pifi_param_2];
	ld.param.u64 	%rd7, [_Z12returnResultPKfS0_PKiPfS3_Pifi_param_3];
	ld.param.u64 	%rd8, [_Z12returnResultPKfS0_PKiPfS3_Pifi_param_4];
	ld.param.u64 	%rd9, [_Z12returnResultPKfS0_PKiPfS3_Pifi_param_5];
	ld.param.f32 	%f2, [_Z12returnResultPKfS0_PKiPfS3_Pifi_param_6];
	ld.param.u32 	%r2, [_Z12returnResultPKfS0_PKiPfS3_Pifi_param_7];
	cvta.to.global.u64 	%rd1, %rd9;
	cvta.to.global.u64 	%rd2, %rd7;
	cvta.to.global.u64 	%rd3, %rd8;
	mov.u32 	%r3, %ctaid.x;
	mov.u32 	%r4, %ntid.x;
	mov.u32 	%r5, %tid.x;
	mad.lo.s32 	%r1, %r3, %r4, %r5;
	setp.ge.s32 	%p1, %r1, %r2;
	@%p1 bra 	$L__BB0_4;
	cvta.to.global.u64 	%rd10, %rd5;
	mul.wide.s32 	%rd11, %r1, 4;
	add.s64 	%rd12, %rd10, %rd11;
	ld.global.f32 	%f1, [%rd12];
	setp.geu.f32 	%p2, %f1, %f2;
	@%p2 bra 	$L__BB0_3;
	add.s64 	%rd23, %rd3, %rd11;
	mov.b32 	%r8, 0;
	st.global.u32 	[%rd23], %r8;
	shl.b32 	%r9, %r1, 2;
	mul.wide.s32 	%rd24, %r9, 4;
	add.s64 	%rd25, %rd2, %rd24;
	mov.b32 	%r10, -1082130432;
	st.global.u32 	[%rd25], %r10;
	st.global.u32 	[%rd25+4], %r10;
	st.global.u32 	[%rd25+8], %r10;
	st.global.u32 	[%rd25+12], %r10;
	add.s64 	%rd26, %rd1, %rd11;
	mov.b32 	%r11, -1;
	st.global.u32 	[%rd26], %r11;
	bra.uni 	$L__BB0_4;
$L__BB0_3:
	add.s64 	%rd14, %rd3, %rd11;
	st.global.f32 	[%rd14], %f1;
	shl.b32 	%r6, %r1, 2;
	cvta.to.global.u64 	%rd15, %rd4;
	mul.wide.s32 	%rd16, %r6, 4;
	add.s64 	%rd17, %rd15, %rd16;
	ld.global.f32 	%f3, [%rd17];
	add.s64 	%rd18, %rd2, %rd16;
	st.global.f32 	[%rd18], %f3;
	ld.global.f32 	%f4, [%rd17+4];
	st.global.f32 	[%rd18+4], %f4;
	ld.global.f32 	%f5, [%rd17+8];
	st.global.f32 	[%rd18+8], %f5;
	ld.global.f32 	%f6, [%rd17+12];
	st.global.f32 	[%rd18+12], %f6;
	cvta.to.global.u64 	%rd19, %rd6;
	add.s64 	%rd20, %rd19, %rd11;
	ld.global.u32 	%r7, [%rd20];
	add.s64 	%rd21, %rd1, %rd11;
	st.global.u32 	[%rd21], %r7;
$L__BB0_4:
	ret;

}


// ===== COMPILED SASS (sm_100) =====

	.target	sm_100

	.elftype	@"ET_EXEC"


//--------------------- .note.nv.tkinfo           --------------------------
	.section	.note.nv.tkinfo,"",@"SHT_NOTE"
	.sectionflags	@"SHF_NOTE_NV_TKINFO"
	.tkinfo
        /*0018*/ 	.word	0x00000002
        /*0030*/ 	.string	""
        /*0030*/ 	.string	"ptxas"
        /*0030*/ 	.string	"Cuda compilation tools, release 13.0, V13.0.88"
        /*0030*/ 	.string	"Build cuda_13.0.r13.0/compiler.36424714_0"
        /*0030*/ 	.string	"-arch sm_100 -m 64 "



//--------------------- .note.nv.cuinfo           --------------------------
	.section	.note.nv.cuinfo,"",@"SHT_NOTE"
	.sectionflags	@"SHF_NOTE_NV_CUINFO"
        /*0018*/ 	.short	0x0002
        /*001a*/ 	.short	0x0064
        /*001c*/ 	.short	0x0082
	.zero		2


//--------------------- .nv.info                  --------------------------
	.section	.nv.info,"",@"SHT_CUDA_INFO"
	.align	4


	//----- nvinfo : EIATTR_REGCOUNT
	.align		4
        /*0000*/ 	.byte	0x04, 0x2f
        /*0002*/ 	.short	(.L_1 - .L_0)
	.align		4
.L_0:
        /*0004*/ 	.word	index@(_Z12returnResultPKfS0_PKiPfS3_Pifi)
        /*0008*/ 	.word	0x00000016


	//----- nvinfo : EIATTR_FRAME_SIZE
	.align		4
.L_1:
        /*000c*/ 	.byte	0x04, 0x11
        /*000e*/ 	.short	(.L_3 - .L_2)
	.align		4
.L_2:
        /*0010*/ 	.word	index@(_Z12returnResultPKfS0_PKiPfS3_Pifi)
        /*0014*/ 	.word	0x00000000


	//----- nvinfo : EIATTR_MIN_STACK_SIZE
	.align		4
.L_3:
        /*0018*/ 	.byte	0x04, 0x12
        /*001a*/ 	.short	(.L_5 - .L_4)
	.align		4
.L_4:
        /*001c*/ 	.word	index@(_Z12returnResultPKfS0_PKiPfS3_Pifi)
        /*0020*/ 	.word	0x00000000
.L_5:


//--------------------- .nv.compat                --------------------------
	.section	.nv.compat,"",@"SHT_CUDA_COMPAT_INFO"
	.align	4
        /*0000*/ 	.byte	0x02, 0x09, 0x00, 0x00, 0x02, 0x02, 0x01, 0x00, 0x02, 0x05, 0x05, 0x00, 0x03, 0x07, 0x01, 0x01
        /*0010*/ 	.byte	0x02, 0x03, 0x00, 0x00, 0x02, 0x06, 0x01, 0x00, 0x04, 0x0b, 0x08, 0x00, 0x09, 0x00, 0x00, 0x00
        /*0020*/ 	.byte	0x00, 0x00, 0x00, 0x00


//--------------------- .nv.info._Z12returnResultPKfS0_PKiPfS3_Pifi --------------------------
	.section	.nv.info._Z12returnResultPKfS0_PKiPfS3_Pifi,"",@"SHT_CUDA_INFO"
	.sectionflags	@""
	.align	4


	//----- nvinfo : EIATTR_CUDA_API_VERSION
	.align		4
        /*0000*/ 	.byte	0x04, 0x37
        /*0002*/ 	.short	(.L_7 - .L_6)
.L_6:
        /*0004*/ 	.word	0x00000082


	//----- nvinfo : EIATTR_KPARAM_INFO
	.align		4
.L_7:
        /*0008*/ 	.byte	0x04, 0x17
        /*000a*/ 	.short	(.L_9 - .L_8)
.L_8:
        /*000c*/ 	.word	0x00000000
        /*0010*/ 	.short	0x0007
        /*0012*/ 	.short	0x0034
        /*0014*/ 	.byte	0x00, 0xf0, 0x11, 0x00


	//----- nvinfo : EIATTR_KPARAM_INFO
	.align		4
.L_9:
        /*0018*/ 	.byte	0x04, 0x17
        /*001a*/ 	.short	(.L_11 - .L_10)
.L_10:
        /*001c*/ 	.word	0x00000000
        /*0020*/ 	.short	0x0006
        /*0022*/ 	.short	0x0030
        /*0024*/ 	.byte	0x00, 0xf0, 0x11, 0x00


	//----- nvinfo : EIATTR_KPARAM_INFO
	.align		4
.L_11:
        /*0028*/ 	.byte	0x04, 0x17
        /*002a*/ 	.short	(.L_13 - .L_12)
.L_12:
        /*002c*/ 	.word	0x00000000
        /*0030*/ 	.short	0x0005
        /*0032*/ 	.short	0x0028
        /*0034*/ 	.byte	0x00, 0xf5, 0x21, 0x00


	//----- nvinfo : EIATTR_KPARAM_INFO
	.align		4
.L_13:
        /*0038*/ 	.byte	0x04, 0x17
        /*003a*/ 	.short	(.L_15 - .L_14)
.L_14:
        /*003c*/ 	.word	0x00000000
        /*0040*/ 	.short	0x0004
        /*0042*/ 	.short	0x0020
        /*0044*/ 	.byte	0x00, 0xf5, 0x21, 0x00


	//----- nvinfo : EIATTR_KPARAM_INFO
	.align		4
.L_15:
        /*0048*/ 	.byte	0x04, 0x17
        /*004a*/ 	.short	(.L_17 - .L_16)
.L_16:
        /*004c*/ 	.word	0x00000000
        /*0050*/ 	.short	0x0003
        /*0052*/ 	.short	0x0018
        /*0054*/ 	.byte	0x00, 0xf5, 0x21, 0x00


	//----- nvinfo : EIATTR_KPARAM_INFO
	.align		4
.L_17:
        /*0058*/ 	.byte	0x04, 0x17
        /*005a*/ 	.short	(.L_19 - .L_18)
.L_18:
        /*005c*/ 	.word	0x00000000
        /*0060*/ 	.short	0x0002
        /*0062*/ 	.short	0x0010
        /*0064*/ 	.byte	0x00, 0xf5, 0x21, 0x00


	//----- nvinfo : EIATTR_KPARAM_INFO
	.align		4
.L_19:
        /*0068*/ 	.byte	0x04, 0x17
        /*006a*/ 	.short	(.L_21 - .L_20)
.L_20:
        /*006c*/ 	.word	0x00000000
        /*0070*/ 	.short	0x0001
        /*0072*/ 	.short	0x0008
        /*0074*/ 	.byte	0x00, 0xf5, 0x21, 0x00


	//----- nvinfo : EIATTR_KPARAM_INFO
	.align		4
.L_21:
        /*0078*/ 	.byte	0x04, 0x17
        /*007a*/ 	.short	(.L_23 - .L_22)
.L_22:
        /*007c*/ 	.word	0x00000000
        /*0080*/ 	.short	0x0000
        /*0082*/ 	.short	0x0000
        /*0084*/ 	.byte	0x00, 0xf5, 0x21, 0x00


	//----- nvinfo : EIATTR_SPARSE_MMA_MASK
	.align		4
.L_23:
        /*0088*/ 	.byte	0x03, 0x50
        /*008a*/ 	.short	0x0000


	//----- nvinfo : EIATTR_MAXREG_COUNT
	.align		4
        /*008c*/ 	.byte	0x03, 0x1b
        /*008e*/ 	.short	0x00ff


	//----- nvinfo : EIATTR_MERCURY_ISA_VERSION
	.align		4
        /*0090*/ 	.byte	0x03, 0x5f
        /*0092*/ 	.short	0x0101


	//----- nvinfo : EIATTR_VRC_CTA_INIT_COUNT
	.align		4
        /*0094*/ 	.byte	0x02, 0x4a
	.zero		1
	.zero		1


	//----- nvinfo : EIATTR_EXIT_INSTR_OFFSETS
	.align		4
        /*0098*/ 	.byte	0x04, 0x1c
        /*009a*/ 	.short	(.L_25 - .L_24)


	//   ....[0]....
.L_24:
        /*009c*/ 	.word	0x00000070


	//   ....[1]....
        /*00a0*/ 	.word	0x000001e0


	//   ....[2]....
        /*00a4*/ 	.word	0x00000350


	//----- nvinfo : EIATTR_CRS_STACK_SIZE
	.align		4
.L_25:
        /*00a8*/ 	.byte	0x04, 0x1e
        /*00aa*/ 	.short	(.L_27 - .L_26)
.L_26:
        /*00ac*/ 	.word	0x00000000


	//----- nvinfo : EIATTR_CBANK_PARAM_SIZE
	.align		4
.L_27:
        /*00b0*/ 	.byte	0x03, 0x19
        /*00b2*/ 	.short	0x0038


	//----- nvinfo : EIATTR_PARAM_CBANK
	.align		4
        /*00b4*/ 	.byte	0x04, 0x0a
        /*00b6*/ 	.short	(.L_29 - .L_28)
	.align		4
.L_28:
        /*00b8*/ 	.word	index@(.nv.constant0._Z12returnResultPKfS0_PKiPfS3_Pifi)
        /*00bc*/ 	.short	0x0380
        /*00be*/ 	.short	0x0038


	//----- nvinfo : EIATTR_SW_WAR
	.align		4
.L_29:
        /*00c0*/ 	.byte	0x04, 0x36
        /*00c2*/ 	.short	(.L_31 - .L_30)
.L_30:
        /*00c4*/ 	.word	0x00000008
.L_31:


//--------------------- .nv.callgraph             --------------------------
	.section	.nv.callgraph,"",@"SHT_CUDA_CALLGRAPH"
	.align	4
	.sectionentsize	8
	.align		4
        /*0000*/ 	.word	0x00000000
	.align		4
        /*0004*/ 	.word	0xffffffff
	.align		4
        /*0008*/ 	.word	0x00000000
	.align		4
        /*000c*/ 	.word	0xfffffffe
	.align		4
        /*0010*/ 	.word	0x00000000
	.align		4
        /*0014*/ 	.word	0xfffffffd
	.align		4
        /*0018*/ 	.word	0x00000000
	.align		4
        /*001c*/ 	.word	0xfffffffc


//--------------------- .text._Z12returnResultPKfS0_PKiPfS3_Pifi --------------------------
	.section	.text._Z12returnResultPKfS0_PKiPfS3_Pifi,"ax",@progbits
	.align	128
        .global         _Z12returnResultPKfS0_PKiPfS3_Pifi
        .type           _Z12returnResultPKfS0_PKiPfS3_Pifi,@function
        .size           _Z12returnResultPKfS0_PKiPfS3_Pifi,(.L_x_2 - _Z12returnResultPKfS0_PKiPfS3_Pifi)
        .other          _Z12returnResultPKfS0_PKiPfS3_Pifi,@"STO_CUDA_ENTRY STV_DEFAULT"
_Z12returnResultPKfS0_PKiPfS3_Pifi:
.text._Z12returnResultPKfS0_PKiPfS3_Pifi:
[----:B------:R-:W-:Y:S01]  /*0000*/  LDC R1, c[0x0][0x37c] ;  /* 0x0000df00ff017b82 */ /* 0x000fe20000000800 */
[----:B------:R-:W0:Y:S07]  /*0010*/  S2R R3, SR_TID.X ;  /* 0x0000000000037919 */ /* 0x000e2e0000002100 */
[----:B------:R-:W0:Y:S01]  /*0020*/  S2UR UR4, SR_CTAID.X ;  /* 0x00000000000479c3 */ /* 0x000e220000002500 */
[----:B------:R-:W1:Y:S07]  /*0030*/  LDCU UR5, c[0x0][0x3b4] ;  /* 0x00007680ff0577ac */ /* 0x000e6e0008000800 */
[----:B------:R-:W0:Y:S02]  /*0040*/  LDC R0, c[0x0][0x360] ;  /* 0x0000d800ff007b82 */ /* 0x000e240000000800 */
[----:B0-----:R-:W-:-:S05]  /*0050*/  IMAD R0, R0, UR4, R3 ;  /* 0x0000000400007c24 */ /* 0x001fca000f8e0203 */
[----:B-1----:R-:W-:-:S13]  /*0060*/  ISETP.GE.AND P0, PT, R0, UR5, PT ;  /* 0x0000000500007c0c */ /* 0x002fda000bf06270 */
[----:B------:R-:W-:Y:S05]  /*0070*/  @P0 EXIT ;  /* 0x000000000000094d */ /* 0x000fea0003800000 */
[----:B------:R-:W0:Y:S01]  /*0080*/  LDC.64 R2, c[0x0][0x388] ;  /* 0x0000e200ff027b82 */ /* 0x000e220000000a00 */
[----:B------:R-:W1:Y:S01]  /*0090*/  LDCU.64 UR4, c[0x0][0x358] ;  /* 0x00006b00ff0477ac */ /* 0x000e620008000a00 */
[----:B------:R-:W2:Y:S01]  /*00a0*/  LDCU UR6, c[0x0][0x3b0] ;  /* 0x00007600ff0677ac */ /* 0x000ea20008000800 */
[----:B0-----:R-:W-:-:S05]  /*00b0*/  IMAD.WIDE R2, R0, 0x4, R2 ;  /* 0x0000000400027825 */ /* 0x001fca00078e0202 */
[----:B-1----:R-:W2:Y:S02]  /*00c0*/  LDG.E R11, desc[UR4][R2.64] ;  /* 0x00000004020b7981 */ /* 0x002ea4000c1e1900 */
[----:B--2---:R-:W-:-:S13]  /*00d0*/  FSETP.GEU.AND P0, PT, R11, UR6, PT ;  /* 0x000000060b007c0b */ /* 0x004fda000bf0e000 */
[----:B------:R-:W-:Y:S05]  /*00e0*/  @P0 BRA `(.L_x_0) ;  /* 0x0000000000400947 */ /* 0x000fea0003800000 */
[----:B------:R-:W0:Y:S01]  /*00f0*/  LDC.64 R4, c[0x0][0x398] ;  /* 0x0000e600ff047b82 */ /* 0x000e220000000a00 */
[----:B------:R-:W-:Y:S02]  /*0100*/  SHF.L.U32 R9, R0, 0x2, RZ ;  /* 0x0000000200097819 */ /* 0x000fe400000006ff */
[----:B------:R-:W-:-:S05]  /*0110*/  MOV R11, 0xffffffff ;  /* 0xffffffff000b7802 */ /* 0x000fca0000000f00 */
[----:B------:R-:W1:Y:S08]  /*0120*/  LDC.64 R2, c[0x0][0x3a0] ;  /* 0x0000e800ff027b82 */ /* 0x000e700000000a00 */
[----:B------:R-:W2:Y:S01]  /*0130*/  LDC.64 R6, c[0x0][0x3a8] ;  /* 0x0000ea00ff067b82 */ /* 0x000ea20000000a00 */
[----:B0-----:R-:W-:-:S04]  /*0140*/  IMAD.WIDE R4, R9, 0x4, R4 ;  /* 0x0000000409047825 */ /* 0x001fc800078e0204 */
[----:B------:R-:W-:Y:S02]  /*0150*/  HFMA2 R9, -RZ, RZ, -1.875, 0 ;  /* 0xbf800000ff097431 */ /* 0x000fe400000001ff */
[----:B-1----:R-:W-:-:S05]  /*0160*/  IMAD.WIDE R2, R0, 0x4, R2 ;  /* 0x0000000400027825 */ /* 0x002fca00078e0202 */
[----:B------:R-:W-:Y:S01]  /*0170*/  STG.E desc[UR4][R2.64], RZ ;  /* 0x000000ff02007986 */ /* 0x000fe2000c101904 */
[----:B--2---:R-:W-:-:S03]  /*0180*/  IMAD.WIDE R6, R0, 0x4, R6 ;  /* 0x0000000400067825 */ /* 0x004fc600078e0206 */
[----:B------:R-:W-:Y:S04]  /*0190*/  STG.E desc[UR4][R4.64], R9 ;  /* 0x0000000904007986 */ /* 0x000fe8000c101904 */
[----:B------:R-:W-:Y:S04]  /*01a0*/  STG.E desc[UR4][R4.64+0x4], R9 ;  /* 0x0000040904007986 */ /* 0x000fe8000c101904 */
[----:B------:R-:W-:Y:S04]  /*01b0*/  STG.E desc[UR4][R4.64+0x8], R9 ;  /* 0x0000080904007986 */ /* 0x000fe8000c101904 */
[----:B------:R-:W-:Y:S04]  /*01c0*/  STG.E desc[UR4][R4.64+0xc], R9 ;  /* 0x00000c0904007986 */ /* 0x000fe8000c101904 */
[----:B------:R-:W-:Y:S01]  /*01d0*/  STG.E desc[UR4][R6.64], R11 ;  /* 0x0000000b06007986 */ /* 0x000fe2000c101904 */
[----:B------:R-:W-:Y:S05]  /*01e0*/  EXIT ;  /* 0x000000000000794d */ /* 0x000fea0003800000 */
.L_x_0:
[----:B------:R-:W0:Y:S01]  /*01f0*/  LDC.64 R4, c[0x0][0x3a0] ;  /* 0x0000e800ff047b82 */ /* 0x000e220000000a00 */
[----:B------:R-:W-:-:S07]  /*0200*/  SHF.L.U32 R9, R0, 0x2, RZ ;  /* 0x0000000200097819 */ /* 0x000fce00000006ff */
[----:B------:R-:W1:Y:S01]  /*0210*/  LDC.64 R2, c[0x0][0x380] ;  /* 0x0000e000ff027b82 */ /* 0x000e620000000a00 */
[----:B0-----:R-:W-:-:S07]  /*0220*/  IMAD.WIDE R6, R0, 0x4, R4 ;  /* 0x0000000400067825 */ /* 0x001fce00078e0204 */
[----:B------:R-:W0:Y:S01]  /*0230*/  LDC.64 R4, c[0x0][0x398] ;  /* 0x0000e600ff047b82 */ /* 0x000e220000000a00 */
[----:B------:R2:W-:Y:S01]  /*0240*/  STG.E desc[UR4][R6.64], R11 ;  /* 0x0000000b06007986 */ /* 0x0005e2000c101904 */
[----:B-1----:R-:W-:-:S05]  /*0250*/  IMAD.WIDE R2, R9, 0x4, R2 ;  /* 0x0000000409027825 */ /* 0x002fca00078e0202 */
[----:B------:R-:W3:Y:S01]  /*0260*/  LDG.E R13, desc[UR4][R2.64] ;  /* 0x00000004020d7981 */ /* 0x000ee2000c1e1900 */
[----:B--2---:R-:W1:Y:S01]  /*0270*/  LDC.64 R6, c[0x0][0x3a8] ;  /* 0x0000ea00ff067b82 */ /* 0x004e620000000a00 */
[----:B0-----:R-:W-:-:S07]  /*0280*/  IMAD.WIDE R8, R9, 0x4, R4 ;  /* 0x0000000409087825 */ /* 0x001fce00078e0204 */
[----:B------:R-:W0:Y:S01]  /*0290*/  LDC.64 R4, c[0x0][0x390] ;  /* 0x0000e400ff047b82 */ /* 0x000e220000000a00 */
[----:B---3--:R-:W-:Y:S04]  /*02a0*/  STG.E desc[UR4][R8.64], R13 ;  /* 0x0000000d08007986 */ /* 0x008fe8000c101904 */
[----:B------:R-:W2:Y:S04]  /*02b0*/  LDG.E R15, desc[UR4][R2.64+0x4] ;  /* 0x00000404020f7981 */ /* 0x000ea8000c1e1900 */
[----:B--2---:R-:W-:Y:S04]  /*02c0*/  STG.E desc[UR4][R8.64+0x4], R15 ;  /* 0x0000040f08007986 */ /* 0x004fe8000c101904 */
[----:B------:R-:W2:Y:S01]  /*02d0*/  LDG.E R17, desc[UR4][R2.64+0x8] ;  /* 0x0000080402117981 */ /* 0x000ea2000c1e1900 */
[----:B0-----:R-:W-:-:S03]  /*02e0*/  IMAD.WIDE R4, R0, 0x4, R4 ;  /* 0x0000000400047825 */ /* 0x001fc600078e0204 */
[----:B--2---:R-:W-:Y:S04]  /*02f0*/  STG.E desc[UR4][R8.64+0x8], R17 ;  /* 0x0000081108007986 */ /* 0x004fe8000c101904 */
[----:B------:R-:W2:Y:S01]  /*0300*/  LDG.E R19, desc[UR4][R2.64+0xc] ;  /* 0x00000c0402137981 */ /* 0x000ea2000c1e1900 */
[----:B-1----:R-:W-:-:S03]  /*0310*/  IMAD.WIDE R6, R0, 0x4, R6 ;  /* 0x0000000400067825 */ /* 0x002fc600078e0206 */
[----:B--2---:R-:W-:Y:S04]  /*0320*/  STG.E desc[UR4][R8.64+0xc], R19 ;  /* 0x00000c1308007986 */ /* 0x004fe8000c101904 */
[----:B------:R-:W2:Y:S04]  /*0330*/  LDG.E R5, desc[UR4][R4.64] ;  /* 0x0000000404057981 */ /* 0x000ea8000c1e1900 */
[----:B--2---:R-:W-:Y:S01]  /*0340*/  STG.E desc[UR4][R6.64], R5 ;  /* 0x0000000506007986 */ /* 0x004fe2000c101904 */
[----:B------:R-:W-:Y:S05]  /*0350*/  EXIT ;  /* 0x000000000000794d */ /* 0x000fea0003800000 */
.L_x_1:
[----:B------:R-:W-:-:S00]  /*0360*/  BRA `(.L_x_1) ;  /* 0xfffffffc00fc7947 */ /* 0x000fc0000383ffff */
[----:B------:R-:W-:-:S00]  /*0370*/  NOP ;  /* 0x0000000000007918 */ /* 0x000fc00000000000 */
        /* <DEDUP_REMOVED lines=8> */
.L_x_2:


//--------------------- .nv.shared.reserved.0     --------------------------
	.section	.nv.shared.reserved.0,"aw",@nobits
	.weak		__nv_reservedSMEM_offset_0_alias
	.size		__nv_reservedSMEM_offset_0_alias, 0, 64
	.other		__nv_reservedSMEM_offset_0_alias,@"STO_CUDA_RESERVED_SHARED STV_DEFAULT"
__nv_reservedSMEM_offset_0_alias:
	.zero		0
	.zero		64


//--------------------- .nv.constant0._Z12returnResultPKfS0_PKiPfS3_Pifi --------------------------
	.section	.nv.constant0._Z12returnResultPKfS0_PKiPfS3_Pifi,"a",@progbits
	.sectionflags	@""
	.align	4
.nv.constant0._Z12returnResultPKfS0_PKiPfS3_Pifi:
	.zero		952


//--------------------- SYMBOLS --------------------------

	.type		.nv.reservedSmem.offset0,@object
	.size		.nv.reservedSmem.offset0,0x4
